//
// Generated by NVIDIA NVVM Compiler
//
// Compiler Build ID: CL-36424714
// Cuda compilation tools, release 13.0, V13.0.88
// Based on NVVM 20.0.0
//

.version 9.0
.target sm_100
.address_size 64

	// .globl	_Z37Kernel_semi_implicit_time_integrationiiiffPfS_P6float2S1_

.visible .entry _Z37Kernel_semi_implicit_time_integrationiiiffPfS_P6float2S1_(
	.param .u32 _Z37Kernel_semi_implicit_time_integrationiiiffPfS_P6float2S1__param_0,
	.param .u32 _Z37Kernel_semi_implicit_time_integrationiiiffPfS_P6float2S1__param_1,
	.param .u32 _Z37Kernel_semi_implicit_time_integrationiiiffPfS_P6float2S1__param_2,
	.param .f32 _Z37Kernel_semi_implicit_time_integrationiiiffPfS_P6float2S1__param_3,
	.param .f32 _Z37Kernel_semi_implicit_time_integrationiiiffPfS_P6float2S1__param_4,
	.param .u64 .ptr .align 1 _Z37Kernel_semi_implicit_time_integrationiiiffPfS_P6float2S1__param_5,
	.param .u64 .ptr .align 1 _Z37Kernel_semi_implicit_time_integrationiiiffPfS_P6float2S1__param_6,
	.param .u64 .ptr .align 1 _Z37Kernel_semi_implicit_time_integrationiiiffPfS_P6float2S1__param_7,
	.param .u64 .ptr .align 1 _Z37Kernel_semi_implicit_time_integrationiiiffPfS_P6float2S1__param_8
)
{
	.reg .b32 	%r<17>;
	.reg .b32 	%f<19>;
	.reg .b64 	%rd<15>;
	.reg .b64 	%fd<10>;

	ld.param.u32 	%r1, [_Z37Kernel_semi_implicit_time_integrationiiiffPfS_P6float2S1__param_0];
	ld.param.u32 	%r2, [_Z37Kernel_semi_implicit_time_integrationiiiffPfS_P6float2S1__param_1];
	ld.param.f32 	%f1, [_Z37Kernel_semi_implicit_time_integrationiiiffPfS_P6float2S1__param_3];
	ld.param.f32 	%f2, [_Z37Kernel_semi_implicit_time_integrationiiiffPfS_P6float2S1__param_4];
	ld.param.u64 	%rd1, [_Z37Kernel_semi_implicit_time_integrationiiiffPfS_P6float2S1__param_5];
	ld.param.u64 	%rd2, [_Z37Kernel_semi_implicit_time_integrationiiiffPfS_P6float2S1__param_6];
	ld.param.u64 	%rd3, [_Z37Kernel_semi_implicit_time_integrationiiiffPfS_P6float2S1__param_7];
	ld.param.u64 	%rd4, [_Z37Kernel_semi_implicit_time_integrationiiiffPfS_P6float2S1__param_8];
	cvta.to.global.u64 	%rd5, %rd4;
	cvta.to.global.u64 	%rd6, %rd3;
	cvta.to.global.u64 	%rd7, %rd2;
	cvta.to.global.u64 	%rd8, %rd1;
	mov.u32 	%r3, %ntid.x;
	mov.u32 	%r4, %ctaid.x;
	mov.u32 	%r5, %tid.x;
	mad.lo.s32 	%r6, %r3, %r4, %r5;
	mov.u32 	%r7, %ntid.y;
	mov.u32 	%r8, %ctaid.y;
	mov.u32 	%r9, %tid.y;
	mad.lo.s32 	%r10, %r7, %r8, %r9;
	mov.u32 	%r11, %ntid.z;
	mov.u32 	%r12, %ctaid.z;
	mov.u32 	%r13, %tid.z;
	mad.lo.s32 	%r14, %r11, %r12, %r13;
	mad.lo.s32 	%r15, %r2, %r14, %r10;
	mad.lo.s32 	%r16, %r15, %r1, %r6;
	mul.wide.s32 	%rd9, %r16, 4;
	add.s64 	%rd10, %rd8, %rd9;
	ld.global.f32 	%f3, [%rd10];
	mul.f32 	%f4, %f1, %f3;
	cvt.f64.f32 	%fd1, %f4;
	cvt.f64.f32 	%fd2, %f2;
	add.f64 	%fd3, %fd2, 0d3FF0000000000000;
	cvt.f64.f32 	%fd4, %f3;
	add.f64 	%fd5, %fd4, %fd4;
	sub.f64 	%fd6, %fd3, %fd5;
	add.s64 	%rd11, %rd7, %rd9;
	ld.global.f32 	%f5, [%rd11];
	cvt.f64.f32 	%fd7, %f5;
	add.f64 	%fd8, %fd6, %fd7;
	fma.rn.f64 	%fd9, %fd8, %fd1, 0d3FF0000000000000;
	cvt.rn.f32.f64 	%f6, %fd9;
	mul.wide.s32 	%rd12, %r16, 8;
	add.s64 	%rd13, %rd6, %rd12;
	ld.global.v2.f32 	{%f7, %f8}, [%rd13];
	add.s64 	%rd14, %rd5, %rd12;
	ld.global.v2.f32 	{%f9, %f10}, [%rd14];
	mul.f32 	%f11, %f4, %f9;
	sub.f32 	%f12, %f7, %f11;
	div.rn.f32 	%f13, %f12, %f6;
	st.global.f32 	[%rd13], %f13;
	ld.global.f32 	%f14, [%rd10];
	mul.f32 	%f15, %f1, %f14;
	mul.f32 	%f16, %f15, %f10;
	sub.f32 	%f17, %f8, %f16;
	div.rn.f32 	%f18, %f17, %f6;
	st.global.f32 	[%rd13+4], %f18;
	ret;

}


// ===== COMPILED SASS (sm_100) =====

	.target	sm_100

	.elftype	@"ET_EXEC"


//--------------------- .note.nv.tkinfo           --------------------------
	.section	.note.nv.tkinfo,"",@"SHT_NOTE"
	.sectionflags	@"SHF_NOTE_NV_TKINFO"
	.tkinfo
        /*0018*/ 	.word	0x00000002
        /*0030*/ 	.string	""
        /*0030*/ 	.string	"ptxas"
        /*0030*/ 	.string	"Cuda compilation tools, release 13.0, V13.0.88"
        /*0030*/ 	.string	"Build cuda_13.0.r13.0/compiler.36424714_0"
        /*0030*/ 	.string	"-arch sm_100 -m 64 "



//--------------------- .note.nv.cuinfo           --------------------------
	.section	.note.nv.cuinfo,"",@"SHT_NOTE"
	.sectionflags	@"SHF_NOTE_NV_CUINFO"
        /*0018*/ 	.short	0x0002
        /*001a*/ 	.short	0x0064
        /*001c*/ 	.short	0x0082
	.zero		2


//--------------------- .nv.info                  --------------------------
	.section	.nv.info,"",@"SHT_CUDA_INFO"
	.align	4


	//----- nvinfo : EIATTR_REGCOUNT
	.align		4
        /*0000*/ 	.byte	0x04, 0x2f
        /*0002*/ 	.short	(.L_1 - .L_0)
	.align		4
.L_0:
        /*0004*/ 	.word	index@(_Z37Kernel_semi_implicit_time_integrationiiiffPfS_P6float2S1_)
        /*0008*/ 	.word	0x00000016


	//----- nvinfo : EIATTR_FRAME_SIZE
	.align		4
.L_1:
        /*000c*/ 	.byte	0x04, 0x11
        /*000e*/ 	.short	(.L_3 - .L_2)
	.align		4
.L_2:
        /*0010*/ 	.word	index@($__internal_0_$__cuda_sm3x_div_rn_noftz_f32_slowpath)
        /*0014*/ 	.word	0x00000000


	//----- nvinfo : EIATTR_FRAME_SIZE
	.align		4
.L_3:
        /*0018*/ 	.byte	0x04, 0x11
        /*001a*/ 	.short	(.L_5 - .L_4)
	.align		4
.L_4:
        /*001c*/ 	.word	index@(_Z37Kernel_semi_implicit_time_integrationiiiffPfS_P6float2S1_)
        /*0020*/ 	.word	0x00000000


	//----- nvinfo : EIATTR_MIN_STACK_SIZE
	.align		4
.L_5:
        /*0024*/ 	.byte	0x04, 0x12
        /*0026*/ 	.short	(.L_7 - .L_6)
	.align		4
.L_6:
        /*0028*/ 	.word	index@(_Z37Kernel_semi_implicit_time_integrationiiiffPfS_P6float2S1_)
        /*002c*/ 	.word	0x00000000
.L_7:


//--------------------- .nv.compat                --------------------------
	.section	.nv.compat,"",@"SHT_CUDA_COMPAT_INFO"
	.align	4
        /*0000*/ 	.byte	0x02, 0x09, 0x00, 0x00, 0x02, 0x02, 0x01, 0x00, 0x02, 0x05, 0x05, 0x00, 0x03, 0x07, 0x01, 0x01
        /*0010*/ 	.byte	0x02, 0x03, 0x00, 0x00, 0x02, 0x06, 0x01, 0x00, 0x04, 0x0b, 0x08, 0x00, 0x01, 0x00, 0x00, 0x00
        /*0020*/ 	.byte	0x00, 0x00, 0x00, 0x00


//--------------------- .nv.info._Z37Kernel_semi_implicit_time_integrationiiiffPfS_P6float2S1_ --------------------------
	.section	.nv.info._Z37Kernel_semi_implicit_time_integrationiiiffPfS_P6float2S1_,"",@"SHT_CUDA_INFO"
	.sectionflags	@""
	.align	4


	//----- nvinfo : EIATTR_CUDA_API_VERSION
	.align		4
        /*0000*/ 	.byte	0x04, 0x37
        /*0002*/ 	.short	(.L_9 - .L_8)
.L_8:
        /*0004*/ 	.word	0x00000082


	//----- nvinfo : EIATTR_KPARAM_INFO
	.align		4
.L_9:
        /*0008*/ 	.byte	0x04, 0x17
        /*000a*/ 	.short	(.L_11 - .L_10)
.L_10:
        /*000c*/ 	.word	0x00000000
        /*0010*/ 	.short	0x0008
        /*0012*/ 	.short	0x0030
        /*0014*/ 	.byte	0x00, 0xf5, 0x21, 0x00


	//----- nvinfo : EIATTR_KPARAM_INFO
	.align		4
.L_11:
        /*0018*/ 	.byte	0x04, 0x17
        /*001a*/ 	.short	(.L_13 - .L_12)
.L_12:
        /*001c*/ 	.word	0x00000000
        /*0020*/ 	.short	0x0007
        /*0022*/ 	.short	0x0028
        /*0024*/ 	.byte	0x00, 0xf5, 0x21, 0x00


	//----- nvinfo : EIATTR_KPARAM_INFO
	.align		4
.L_13:
        /*0028*/ 	.byte	0x04, 0x17
        /*002a*/ 	.short	(.L_15 - .L_14)
.L_14:
        /*002c*/ 	.word	0x00000000
        /*0030*/ 	.short	0x0006
        /*0032*/ 	.short	0x0020
        /*0034*/ 	.byte	0x00, 0xf5, 0x21, 0x00


	//----- nvinfo : EIATTR_KPARAM_INFO
	.align		4
.L_15:
        /*0038*/ 	.byte	0x04, 0x17
        /*003a*/ 	.short	(.L_17 - .L_16)
.L_16:
        /*003c*/ 	.word	0x00000000
        /*0040*/ 	.short	0x0005
        /*0042*/ 	.short	0x0018
        /*0044*/ 	.byte	0x00, 0xf5, 0x21, 0x00


	//----- nvinfo : EIATTR_KPARAM_INFO
	.align		4
.L_17:
        /*0048*/ 	.byte	0x04, 0x17
        /*004a*/ 	.short	(.L_19 - .L_18)
.L_18:
        /*004c*/ 	.word	0x00000000
        /*0050*/ 	.short	0x0004
        /*0052*/ 	.short	0x0010
        /*0054*/ 	.byte	0x00, 0xf0, 0x11, 0x00


	//----- nvinfo : EIATTR_KPARAM_INFO
	.align		4
.L_19:
        /*0058*/ 	.byte	0x04, 0x17
        /*005a*/ 	.short	(.L_21 - .L_20)
.L_20:
        /*005c*/ 	.word	0x00000000
        /*0060*/ 	.short	0x0003
        /*0062*/ 	.short	0x000c
        /*0064*/ 	.byte	0x00, 0xf0, 0x11, 0x00


	//----- nvinfo : EIATTR_KPARAM_INFO
	.align		4
.L_21:
        /*0068*/ 	.byte	0x04, 0x17
        /*006a*/ 	.short	(.L_23 - .L_22)
.L_22:
        /*006c*/ 	.word	0x00000000
        /*0070*/ 	.short	0x0002
        /*0072*/ 	.short	0x0008
        /*0074*/ 	.byte	0x00, 0xf0, 0x11, 0x00


	//----- nvinfo : EIATTR_KPARAM_INFO
	.align		4
.L_23:
        /*0078*/ 	.byte	0x04, 0x17
        /*007a*/ 	.short	(.L_25 - .L_24)
.L_24:
        /*007c*/ 	.word	0x00000000
        /*0080*/ 	.short	0x0001
        /*0082*/ 	.short	0x0004
        /*0084*/ 	.byte	0x00, 0xf0, 0x11, 0x00


	//----- nvinfo : EIATTR_KPARAM_INFO
	.align		4
.L_25:
        /*0088*/ 	.byte	0x04, 0x17
        /*008a*/ 	.short	(.L_27 - .L_26)
.L_26:
        /*008c*/ 	.word	0x00000000
        /*0090*/ 	.short	0x0000
        /*0092*/ 	.short	0x0000
        /*0094*/ 	.byte	0x00, 0xf0, 0x11, 0x00


	//----- nvinfo : EIATTR_SPARSE_MMA_MASK
	.align		4
.L_27:
        /*0098*/ 	.byte	0x03, 0x50
        /*009a*/ 	.short	0x0000


	//----- nvinfo : EIATTR_MAXREG_COUNT
	.align		4
        /*009c*/ 	.byte	0x03, 0x1b
        /*009e*/ 	.short	0x00ff


	//----- nvinfo : EIATTR_MERCURY_ISA_VERSION
	.align		4
        /*00a0*/ 	.byte	0x03, 0x5f
        /*00a2*/ 	.short	0x0101


	//----- nvinfo : EIATTR_VRC_CTA_INIT_COUNT
	.align		4
        /*00a4*/ 	.byte	0x02, 0x4a
	.zero		1
	.zero		1


	//----- nvinfo : EIATTR_EXIT_INSTR_OFFSETS
	.align		4
        /*00a8*/ 	.byte	0x04, 0x1c
        /*00aa*/ 	.short	(.L_29 - .L_28)


	//   ....[0]....
.L_28:
        /*00ac*/ 	.word	0x000004c0


	//----- nvinfo : EIATTR_CRS_STACK_SIZE
	.align		4
.L_29:
        /*00b0*/ 	.byte	0x04, 0x1e
        /*00b2*/ 	.short	(.L_31 - .L_30)
.L_30:
        /*00b4*/ 	.word	0x00000000


	//----- nvinfo : EIATTR_CBANK_PARAM_SIZE
	.align		4
.L_31:
        /*00b8*/ 	.byte	0x03, 0x19
        /*00ba*/ 	.short	0x0038


	//----- nvinfo : EIATTR_PARAM_CBANK
	.align		4
        /*00bc*/ 	.byte	0x04, 0x0a
        /*00be*/ 	.short	(.L_33 - .L_32)
	.align		4
.L_32:
        /*00c0*/ 	.word	index@(.nv.constant0._Z37Kernel_semi_implicit_time_integrationiiiffPfS_P6float2S1_)
        /*00c4*/ 	.short	0x0380
        /*00c6*/ 	.short	0x0038


	//----- nvinfo : EIATTR_SW_WAR
	.align		4
.L_33:
        /*00c8*/ 	.byte	0x04, 0x36
        /*00ca*/ 	.short	(.L_35 - .L_34)
.L_34:
        /*00cc*/ 	.word	0x00000008
.L_35:


//--------------------- .nv.callgraph             --------------------------
	.section	.nv.callgraph,"",@"SHT_CUDA_CALLGRAPH"
	.align	4
	.sectionentsize	8
	.align		4
        /*0000*/ 	.word	0x00000000
	.align		4
        /*0004*/ 	.word	0xffffffff
	.align		4
        /*0008*/ 	.word	0x00000000
	.align		4
        /*000c*/ 	.word	0xfffffffe
	.align		4
        /*0010*/ 	.word	0x00000000
	.align		4
        /*0014*/ 	.word	0xfffffffd
	.align		4
        /*0018*/ 	.word	0x00000000
	.align		4
        /*001c*/ 	.word	0xfffffffc


//--------------------- .text._Z37Kernel_semi_implicit_time_integrationiiiffPfS_P6float2S1_ --------------------------
	.section	.text._Z37Kernel_semi_implicit_time_integrationiiiffPfS_P6float2S1_,"ax",@progbits
	.align	128
        .global         _Z37Kernel_semi_implicit_time_integrationiiiffPfS_P6float2S1_
        .type           _Z37Kernel_semi_implicit_time_integrationiiiffPfS_P6float2S1_,@function
        .size           _Z37Kernel_semi_implicit_time_integrationiiiffPfS_P6float2S1_,(.L_x_16 - _Z37Kernel_semi_implicit_time_integrationiiiffPfS_P6float2S1_)
        .other          _Z37Kernel_semi_implicit_time_integrationiiiffPfS_P6float2S1_,@"STO_CUDA_ENTRY STV_DEFAULT"
_Z37Kernel_semi_implicit_time_integrationiiiffPfS_P6float2S1_:
.text._Z37Kernel_semi_implicit_time_integrationiiiffPfS_P6float2S1_:
[----:B------:R-:W-:Y:S01]  /*0000*/  LDC R1, c[0x0][0x37c] ;  /* 0x0000df00ff017b82 */ /* 0x000fe20000000800 */
[----:B------:R-:W0:Y:S01]  /*0010*/  S2R R2, SR_CTAID.Y ;  /* 0x0000000000027919 */ /* 0x000e220000002600 */
[----:B------:R-:W1:Y:S06]  /*0020*/  LDCU UR6, c[0x0][0x360] ;  /* 0x00006c00ff0677ac */ /* 0x000e6c0008000800 */
[----:B------:R-:W2:Y:S01]  /*0030*/  LDC.64 R6, c[0x0][0x398] ;  /* 0x0000e600ff067b82 */ /* 0x000ea20000000a00 */
[----:B------:R-:W0:Y:S01]  /*0040*/  S2R R3, SR_TID.Y ;  /* 0x0000000000037919 */ /* 0x000e220000002200 */
[----:B------:R-:W0:Y:S01]  /*0050*/  LDCU UR4, c[0x0][0x364] ;  /* 0x00006c80ff0477ac */ /* 0x000e220008000800 */
[----:B------:R-:W3:Y:S01]  /*0060*/  S2R R4, SR_CTAID.Z ;  /* 0x0000000000047919 */ /* 0x000ee20000002700 */
[----:B------:R-:W3:Y:S04]  /*0070*/  LDCU UR5, c[0x0][0x368] ;  /* 0x00006d00ff0577ac */ /* 0x000ee80008000800 */
[----:B------:R-:W4:Y:S01]  /*0080*/  LDC.64 R14, c[0x0][0x3a0] ;  /* 0x0000e800ff0e7b82 */ /* 0x000f220000000a00 */
[----:B------:R-:W3:Y:S01]  /*0090*/  S2R R9, SR_TID.Z ;  /* 0x0000000000097919 */ /* 0x000ee20000002300 */
[----:B------:R-:W5:Y:S01]  /*00a0*/  LDCU.64 UR8, c[0x0][0x380] ;  /* 0x00007000ff0877ac */ /* 0x000f620008000a00 */
[----:B------:R-:W1:Y:S05]  /*00b0*/  S2R R0, SR_CTAID.X ;  /* 0x0000000000007919 */ /* 0x000e6a0000002500 */
[----:B------:R-:W4:Y:S01]  /*00c0*/  LDC.64 R10, c[0x0][0x3b0] ;  /* 0x0000ec00ff0a7b82 */ /* 0x000f220000000a00 */
[----:B------:R-:W1:Y:S01]  /*00d0*/  S2R R5, SR_TID.X ;  /* 0x0000000000057919 */ /* 0x000e620000002100 */
[----:B0-----:R-:W-:-:S02]  /*00e0*/  IMAD R2, R2, UR4, R3 ;  /* 0x0000000402027c24 */ /* 0x001fc4000f8e0203 */
[----:B---3--:R-:W-:Y:S01]  /*00f0*/  IMAD R3, R4, UR5, R9 ;  /* 0x0000000504037c24 */ /* 0x008fe2000f8e0209 */
[----:B------:R-:W0:Y:S03]  /*0100*/  LDCU.64 UR4, c[0x0][0x358] ;  /* 0x00006b00ff0477ac */ /* 0x000e260008000a00 */
[----:B-----5:R-:W-:Y:S02]  /*0110*/  IMAD R3, R3, UR9, R2 ;  /* 0x0000000903037c24 */ /* 0x020fe4000f8e0202 */
[----:B-1----:R-:W-:Y:S01]  /*0120*/  IMAD R0, R0, UR6, R5 ;  /* 0x0000000600007c24 */ /* 0x002fe2000f8e0205 */
[----:B------:R-:W1:Y:S01]  /*0130*/  LDCU UR6, c[0x0][0x390] ;  /* 0x00007200ff0677ac */ /* 0x000e620008000800 */
[----:B------:R-:W3:Y:S02]  /*0140*/  LDC.64 R4, c[0x0][0x3a8] ;  /* 0x0000ea00ff047b82 */ /* 0x000ee40000000a00 */
[----:B------:R-:W-:-:S04]  /*0150*/  IMAD R3, R3, UR8, R0 ;  /* 0x0000000803037c24 */ /* 0x000fc8000f8e0200 */
[----:B--2---:R-:W-:-:S05]  /*0160*/  IMAD.WIDE R6, R3, 0x4, R6 ;  /* 0x0000000403067825 */ /* 0x004fca00078e0206 */
[----:B0-----:R-:W2:Y:S01]  /*0170*/  LDG.E R0, desc[UR4][R6.64] ;  /* 0x0000000406007981 */ /* 0x001ea2000c1e1900 */
[----:B----4-:R-:W-:-:S06]  /*0180*/  IMAD.WIDE R14, R3, 0x4, R14 ;  /* 0x00000004030e7825 */ /* 0x010fcc00078e020e */
[----:B------:R-:W4:Y:S01]  /*0190*/  LDG.E R14, desc[UR4][R14.64] ;  /* 0x000000040e0e7981 */ /* 0x000f22000c1e1900 */
[----:B------:R-:W-:-:S04]  /*01a0*/  IMAD.WIDE R10, R3, 0x8, R10 ;  /* 0x00000008030a7825 */ /* 0x000fc800078e020a */
[----:B---3--:R-:W-:Y:S02]  /*01b0*/  IMAD.WIDE R4, R3, 0x8, R4 ;  /* 0x0000000803047825 */ /* 0x008fe400078e0204 */
[----:B------:R-:W3:Y:S04]  /*01c0*/  LDG.E.64 R10, desc[UR4][R10.64] ;  /* 0x000000040a0a7981 */ /* 0x000ee8000c1e1b00 */
[----:B------:R-:W3:Y:S01]  /*01d0*/  LDG.E.64 R8, desc[UR4][R4.64] ;  /* 0x0000000404087981 */ /* 0x000ee2000c1e1b00 */
[----:B-1----:R-:W0:Y:S01]  /*01e0*/  F2F.F64.F32 R2, UR6 ;  /* 0x0000000600027d10 */ /* 0x002e220008201800 */
[----:B------:R-:W1:Y:S01]  /*01f0*/  LDCU UR6, c[0x0][0x38c] ;  /* 0x00007180ff0677ac */ /* 0x000e620008000800 */
[----:B0-----:R-:W-:Y:S01]  /*0200*/  DADD R2, R2, 1 ;  /* 0x3ff0000002027429 */ /* 0x001fe20000000000 */
[----:B------:R-:W-:Y:S05]  /*0210*/  BSSY.RECONVERGENT B0, `(.L_x_0) ;  /* 0x0000016000007945 */ /* 0x000fea0003800200 */
[----:B--2---:R-:W0:Y:S01]  /*0220*/  F2F.F64.F32 R12, R0 ;  /* 0x00000000000c7310 */ /* 0x004e220000201800 */
[----:B-1----:R-:W-:-:S07]  /*0230*/  FMUL R17, R0, UR6 ;  /* 0x0000000600117c20 */ /* 0x002fce0008400000 */
[----:B----4-:R-:W1:Y:S01]  /*0240*/  F2F.F64.F32 R14, R14 ;  /* 0x0000000e000e7310 */ /* 0x010e620000201800 */
[----:B0-----:R-:W-:-:S08]  /*0250*/  DADD R12, R12, R12 ;  /* 0x000000000c0c7229 */ /* 0x001fd0000000000c */
[----:B------:R-:W-:Y:S01]  /*0260*/  DADD R12, R2, -R12 ;  /* 0x00000000020c7229 */ /* 0x000fe2000000080c */
[----:B------:R-:W0:Y:S07]  /*0270*/  F2F.F64.F32 R2, R17 ;  /* 0x0000001100027310 */ /* 0x000e2e0000201800 */
[----:B-1----:R-:W-:-:S08]  /*0280*/  DADD R12, R12, R14 ;  /* 0x000000000c0c7229 */ /* 0x002fd0000000000e */
[----:B0-----:R-:W-:-:S10]  /*0290*/  DFMA R2, R2, R12, 1 ;  /* 0x3ff000000202742b */ /* 0x001fd4000000000c */
[----:B------:R-:W0:Y:S01]  /*02a0*/  F2F.F32.F64 R3, R2 ;  /* 0x0000000200037310 */ /* 0x000e220000301000 */
[----:B---3--:R-:W-:-:S07]  /*02b0*/  FFMA R0, -R17, R10, R8 ;  /* 0x0000000a11007223 */ /* 0x008fce0000000108 */
[----:B0-----:R-:W0:Y:S08]  /*02c0*/  MUFU.RCP R12, R3 ;  /* 0x00000003000c7308 */ /* 0x001e300000001000 */
[----:B------:R-:W1:Y:S01]  /*02d0*/  FCHK P0, R0, R3 ;  /* 0x0000000300007302 */ /* 0x000e620000000000 */
[----:B0-----:R-:W-:-:S04]  /*02e0*/  FFMA R13, -R3, R12, 1 ;  /* 0x3f800000030d7423 */ /* 0x001fc8000000010c */
[----:B------:R-:W-:-:S04]  /*02f0*/  FFMA R13, R12, R13, R12 ;  /* 0x0000000d0c0d7223 */ /* 0x000fc8000000000c */
[----:B------:R-:W-:-:S04]  /*0300*/  FFMA R8, R0, R13, RZ ;  /* 0x0000000d00087223 */ /* 0x000fc800000000ff */
[----:B------:R-:W-:-:S04]  /*0310*/  FFMA R10, -R3, R8, R0 ;  /* 0x00000008030a7223 */ /* 0x000fc80000000100 */
[----:B------:R-:W-:Y:S01]  /*0320*/  FFMA R13, R13, R10, R8 ;  /* 0x0000000a0d0d7223 */ /* 0x000fe20000000008 */
[----:B-1----:R-:W-:Y:S06]  /*0330*/  @!P0 BRA `(.L_x_1) ;  /* 0x00000000000c8947 */ /* 0x002fec0003800000 */
[----:B------:R-:W-:-:S07]  /*0340*/  MOV R2, 0x360 ;  /* 0x0000036000027802 */ /* 0x000fce0000000f00 */
[----:B------:R-:W-:Y:S05]  /*0350*/  CALL.REL.NOINC `($__internal_0_$__cuda_sm3x_div_rn_noftz_f32_slowpath) ;  /* 0x00000000005c7944 */ /* 0x000fea0003c00000 */
[----:B------:R-:W-:-:S07]  /*0360*/  IMAD.MOV.U32 R13, RZ, RZ, R0 ;  /* 0x000000ffff0d7224 */ /* 0x000fce00078e0000 */
.L_x_1:
[----:B------:R-:W-:Y:S05]  /*0370*/  BSYNC.RECONVERGENT B0 ;  /* 0x0000000000007941 */ /* 0x000fea0003800200 */
.L_x_0:
[----:B------:R0:W-:Y:S01]  /*0380*/  STG.E desc[UR4][R4.64], R13 ;  /* 0x0000000d04007986 */ /* 0x0001e2000c101904 */
[----:B------:R-:W1:Y:S03]  /*0390*/  LDCU UR6, c[0x0][0x38c] ;  /* 0x00007180ff0677ac */ /* 0x000e660008000800 */
[----:B------:R-:W1:Y:S01]  /*03a0*/  LDG.E R6, desc[UR4][R6.64] ;  /* 0x0000000406067981 */ /* 0x000e62000c1e1900 */
[----:B------:R-:W2:Y:S01]  /*03b0*/  MUFU.RCP R8, R3 ;  /* 0x0000000300087308 */ /* 0x000ea20000001000 */
[----:B------:R-:W-:Y:S01]  /*03c0*/  BSSY.RECONVERGENT B0, `(.L_x_2) ;  /* 0x000000e000007945 */ /* 0x000fe20003800200 */
[----:B--2---:R-:W-:Y:S01]  /*03d0*/  FFMA R15, -R3, R8, 1 ;  /* 0x3f800000030f7423 */ /* 0x004fe20000000108 */
[----:B-1----:R-:W-:-:S04]  /*03e0*/  FMUL R0, R6, UR6 ;  /* 0x0000000606007c20 */ /* 0x002fc80008400000 */
[----:B------:R-:W-:Y:S01]  /*03f0*/  FFMA R2, R11, -R0, R9 ;  /* 0x800000000b027223 */ /* 0x000fe20000000009 */
[----:B------:R-:W-:-:S03]  /*0400*/  FFMA R0, R8, R15, R8 ;  /* 0x0000000f08007223 */ /* 0x000fc60000000008 */
[----:B------:R-:W1:Y:S01]  /*0410*/  FCHK P0, R2, R3 ;  /* 0x0000000302007302 */ /* 0x000e620000000000 */
[----:B------:R-:W-:-:S04]  /*0420*/  FFMA R9, R0, R2, RZ ;  /* 0x0000000200097223 */ /* 0x000fc800000000ff */
[----:B------:R-:W-:-:S04]  /*0430*/  FFMA R8, -R3, R9, R2 ;  /* 0x0000000903087223 */ /* 0x000fc80000000102 */
[----:B------:R-:W-:Y:S01]  /*0440*/  FFMA R9, R0, R8, R9 ;  /* 0x0000000800097223 */ /* 0x000fe20000000009 */
[----:B01----:R-:W-:Y:S06]  /*0450*/  @!P0 BRA `(.L_x_3) ;  /* 0x0000000000108947 */ /* 0x003fec0003800000 */
[----:B------:R-:W-:Y:S01]  /*0460*/  IMAD.MOV.U32 R0, RZ, RZ, R2 ;  /* 0x000000ffff007224 */ /* 0x000fe200078e0002 */
[----:B------:R-:W-:-:S07]  /*0470*/  MOV R2, 0x490 ;  /* 0x0000049000027802 */ /* 0x000fce0000000f00 */
[----:B------:R-:W-:Y:S05]  /*0480*/  CALL.REL.NOINC `($__internal_0_$__cuda_sm3x_div_rn_noftz_f32_slowpath) ;  /* 0x0000000000107944 */ /* 0x000fea0003c00000 */
[----:B------:R-:W-:-:S07]  /*0490*/  IMAD.MOV.U32 R9, RZ, RZ, R0 ;  /* 0x000000ffff097224 */ /* 0x000fce00078e0000 */
.L_x_3:
[----:B------:R-:W-:Y:S05]  /*04a0*/  BSYNC.RECONVERGENT B0 ;  /* 0x0000000000007941 */ /* 0x000fea0003800200 */
.L_x_2:
[----:B------:R-:W-:Y:S01]  /*04b0*/  STG.E desc[UR4][R4.64+0x4], R9 ;  /* 0x0000040904007986 */ /* 0x000fe2000c101904 */
[----:B------:R-:W-:Y:S05]  /*04c0*/  EXIT ;  /* 0x000000000000794d */ /* 0x000fea0003800000 */
        .weak           $__internal_0_$__cuda_sm3x_div_rn_noftz_f32_slowpath
        .type           $__internal_0_$__cuda_sm3x_div_rn_noftz_f32_slowpath,@function
        .size           $__internal_0_$__cuda_sm3x_div_rn_noftz_f32_slowpath,(.L_x_16 - $__internal_0_$__cuda_sm3x_div_rn_noftz_f32_slowpath)
$__internal_0_$__cuda_sm3x_div_rn_noftz_f32_slowpath:
[--C-:B------:R-:W-:Y:S01]  /*04d0*/  SHF.R.U32.HI R10, RZ, 0x17, R3.reuse ;  /* 0x00000017ff0a7819 */ /* 0x100fe20000011603 */
[----:B------:R-:W-:Y:S01]  /*04e0*/  BSSY.RECONVERGENT B1, `(.L_x_4) ;  /* 0x0000063000017945 */ /* 0x000fe20003800200 */
[----:B------:R-:W-:Y:S01]  /*04f0*/  SHF.R.U32.HI R8, RZ, 0x17, R0 ;  /* 0x00000017ff087819 */ /* 0x000fe20000011600 */
[----:B------:R-:W-:Y:S01]  /*0500*/  IMAD.MOV.U32 R13, RZ, RZ, R3 ;  /* 0x000000ffff0d7224 */ /* 0x000fe200078e0003 */
[----:B------:R-:W-:Y:S02]  /*0510*/  LOP3.LUT R10, R10, 0xff, RZ, 0xc0, !PT ;  /* 0x000000ff0a0a7812 */ /* 0x000fe400078ec0ff */
[----:B------:R-:W-:Y:S02]  /*0520*/  LOP3.LUT R16, R8, 0xff, RZ, 0xc0, !PT ;  /* 0x000000ff08107812 */ /* 0x000fe400078ec0ff */
[----:B------:R-:W-:-:S03]  /*0530*/  IADD3 R14, PT, PT, R10, -0x1, RZ ;  /* 0xffffffff0a0e7810 */ /* 0x000fc60007ffe0ff */
[----:B------:R-:W-:Y:S01]  /*0540*/  VIADD R12, R16, 0xffffffff ;  /* 0xffffffff100c7836 */ /* 0x000fe20000000000 */
[----:B------:R-:W-:-:S04]  /*0550*/  ISETP.GT.U32.AND P0, PT, R14, 0xfd, PT ;  /* 0x000000fd0e00780c */ /* 0x000fc80003f04070 */
[----:B------:R-:W-:-:S13]  /*0560*/  ISETP.GT.U32.OR P0, PT, R12, 0xfd, P0 ;  /* 0x000000fd0c00780c */ /* 0x000fda0000704470 */
[----:B------:R-:W-:Y:S01]  /*0570*/  @!P0 IMAD.MOV.U32 R8, RZ, RZ, RZ ;  /* 0x000000ffff088224 */ /* 0x000fe200078e00ff */
[----:B------:R-:W-:Y:S06]  /*0580*/  @!P0 BRA `(.L_x_5) ;  /* 0x00000000005c8947 */ /* 0x000fec0003800000 */
[----:B------:R-:W-:Y:S02]  /*0590*/  FSETP.GTU.FTZ.AND P0, PT, |R0|, +INF , PT ;  /* 0x7f8000000000780b */ /* 0x000fe40003f1c200 */
[----:B------:R-:W-:-:S04]  /*05a0*/  FSETP.GTU.FTZ.AND P1, PT, |R3|, +INF , PT ;  /* 0x7f8000000300780b */ /* 0x000fc80003f3c200 */
[----:B------:R-:W-:-:S13]  /*05b0*/  PLOP3.LUT P0, PT, P0, P1, PT, 0xf8, 0x8f ;  /* 0x00000000008f781c */ /* 0x000fda0000703f70 */
[----:B------:R-:W-:Y:S05]  /*05c0*/  @P0 BRA `(.L_x_6) ;  /* 0x00000004004c0947 */ /* 0x000fea0003800000 */
[----:B------:R-:W-:-:S13]  /*05d0*/  LOP3.LUT P0, RZ, R13, 0x7fffffff, R0, 0xc8, !PT ;  /* 0x7fffffff0dff7812 */ /* 0x000fda000780c800 */
[----:B------:R-:W-:Y:S05]  /*05e0*/  @!P0 BRA `(.L_x_7) ;  /* 0x00000004003c8947 */ /* 0x000fea0003800000 */
[C---:B------:R-:W-:Y:S02]  /*05f0*/  FSETP.NEU.FTZ.AND P2, PT, |R0|.reuse, +INF , PT ;  /* 0x7f8000000000780b */ /* 0x040fe40003f5d200 */
[----:B------:R-:W-:Y:S02]  /*0600*/  FSETP.NEU.FTZ.AND P1, PT, |R3|, +INF , PT ;  /* 0x7f8000000300780b */ /* 0x000fe40003f3d200 */
[----:B------:R-:W-:-:S11]  /*0610*/  FSETP.NEU.FTZ.AND P0, PT, |R0|, +INF , PT ;  /* 0x7f8000000000780b */ /* 0x000fd60003f1d200 */
[----:B------:R-:W-:Y:S05]  /*0620*/  @!P1 BRA !P2, `(.L_x_7) ;  /* 0x00000004002c9947 */ /* 0x000fea0005000000 */
[----:B------:R-:W-:-:S04]  /*0630*/  LOP3.LUT P2, RZ, R0, 0x7fffffff, RZ, 0xc0, !PT ;  /* 0x7fffffff00ff7812 */ /* 0x000fc8000784c0ff */
[----:B------:R-:W-:-:S13]  /*0640*/  PLOP3.LUT P1, PT, P1, P2, PT, 0x2f, 0xf2 ;  /* 0x0000000000f2781c */ /* 0x000fda0000f24577 */
[----:B------:R-:W-:Y:S05]  /*0650*/  @P1 BRA `(.L_x_8) ;  /* 0x0000000400181947 */ /* 0x000fea0003800000 */
[----:B------:R-:W-:-:S04]  /*0660*/  LOP3.LUT P1, RZ, R13, 0x7fffffff, RZ, 0xc0, !PT ;  /* 0x7fffffff0dff7812 */ /* 0x000fc8000782c0ff */
[----:B------:R-:W-:-:S13]  /*0670*/  PLOP3.LUT P0, PT, P0, P1, PT, 0x2f, 0xf2 ;  /* 0x0000000000f2781c */ /* 0x000fda0000702577 */
[----:B------:R-:W-:Y:S05]  /*0680*/  @P0 BRA `(.L_x_9) ;  /* 0x0000000400000947 */ /* 0x000fea0003800000 */
[----:B------:R-:W-:Y:S02]  /*0690*/  ISETP.GE.AND P0, PT, R12, RZ, PT ;  /* 0x000000ff0c00720c */ /* 0x000fe40003f06270 */
[----:B------:R-:W-:-:S11]  /*06a0*/  ISETP.GE.AND P1, PT, R14, RZ, PT ;  /* 0x000000ff0e00720c */ /* 0x000fd60003f26270 */
[----:B------:R-:W-:Y:S01]  /*06b0*/  @P0 MOV R8, RZ ;  /* 0x000000ff00080202 */ /* 0x000fe20000000f00 */
[----:B------:R-:W-:Y:S02]  /*06c0*/  @!P0 IMAD.MOV.U32 R8, RZ, RZ, -0x40 ;  /* 0xffffffc0ff088424 */ /* 0x000fe400078e00ff */
[----:B------:R-:W-:Y:S01]  /*06d0*/  @!P0 FFMA R0, R0, 1.84467440737095516160e+19, RZ ;  /* 0x5f80000000008823 */ /* 0x000fe200000000ff */
[----:B------:R-:W-:Y:S01]  /*06e0*/  @!P1 FFMA R13, R3, 1.84467440737095516160e+19, RZ ;  /* 0x5f800000030d9823 */ /* 0x000fe200000000ff */
[----:B------:R-:W-:-:S07]  /*06f0*/  @!P1 VIADD R8, R8, 0x40 ;  /* 0x0000004008089836 */ /* 0x000fce0000000000 */
.L_x_5:
[----:B------:R-:W-:Y:S01]  /*0700*/  LEA R12, R10, 0xc0800000, 0x17 ;  /* 0xc08000000a0c7811 */ /* 0x000fe200078eb8ff */
[----:B------:R-:W-:Y:S03]  /*0710*/  BSSY.RECONVERGENT B2, `(.L_x_10) ;  /* 0x0000036000027945 */ /* 0x000fe60003800200 */
[----:B------:R-:W-:Y:S01]  /*0720*/  IADD3 R12, PT, PT, -R12, R13, RZ ;  /* 0x0000000d0c0c7210 */ /* 0x000fe20007ffe1ff */
[----:B------:R-:W-:-:S03]  /*0730*/  VIADD R13, R16, 0xffffff81 ;  /* 0xffffff81100d7836 */ /* 0x000fc60000000000 */
[----:B------:R-:W0:Y:S01]  /*0740*/  MUFU.RCP R14, R12 ;  /* 0x0000000c000e7308 */ /* 0x000e220000001000 */
[----:B------:R-:W-:Y:S01]  /*0750*/  FADD.FTZ R15, -R12, -RZ ;  /* 0x800000ff0c0f7221 */ /* 0x000fe20000010100 */
[C---:B------:R-:W-:Y:S01]  /*0760*/  IMAD R0, R13.reuse, -0x800000, R0 ;  /* 0xff8000000d007824 */ /* 0x040fe200078e0200 */
[----:B------:R-:W-:-:S05]  /*0770*/  IADD3 R13, PT, PT, R13, 0x7f, -R10 ;  /* 0x0000007f0d0d7810 */ /* 0x000fca0007ffe80a */
[----:B------:R-:W-:Y:S02]  /*0780*/  IMAD.IADD R13, R13, 0x1, R8 ;  /* 0x000000010d0d7824 */ /* 0x000fe400078e0208 */
[----:B0-----:R-:W-:-:S04]  /*0790*/  FFMA R17, R14, R15, 1 ;  /* 0x3f8000000e117423 */ /* 0x001fc8000000000f */
[----:B------:R-:W-:-:S04]  /*07a0*/  FFMA R19, R14, R17, R14 ;  /* 0x000000110e137223 */ /* 0x000fc8000000000e */
[----:B------:R-:W-:-:S04]  /*07b0*/  FFMA R14, R0, R19, RZ ;  /* 0x00000013000e7223 */ /* 0x000fc800000000ff */
[----:B------:R-:W-:-:S04]  /*07c0*/  FFMA R17, R15, R14, R0 ;  /* 0x0000000e0f117223 */ /* 0x000fc80000000000 */
[----:B------:R-:W-:-:S04]  /*07d0*/  FFMA R14, R19, R17, R14 ;  /* 0x00000011130e7223 */ /* 0x000fc8000000000e */
[----:B------:R-:W-:-:S04]  /*07e0*/  FFMA R15, R15, R14, R0 ;  /* 0x0000000e0f0f7223 */ /* 0x000fc80000000000 */
[----:B------:R-:W-:-:S05]  /*07f0*/  FFMA R0, R19, R15, R14 ;  /* 0x0000000f13007223 */ /* 0x000fca000000000e */
[----:B------:R-:W-:-:S04]  /*0800*/  SHF.R.U32.HI R10, RZ, 0x17, R0 ;  /* 0x00000017ff0a7819 */ /* 0x000fc80000011600 */
[----:B------:R-:W-:-:S04]  /*0810*/  LOP3.LUT R10, R10, 0xff, RZ, 0xc0, !PT ;  /* 0x000000ff0a0a7812 */ /* 0x000fc800078ec0ff */
[----:B------:R-:W-:-:S05]  /*0820*/  IADD3 R12, PT, PT, R10, R13, RZ ;  /* 0x0000000d0a0c7210 */ /* 0x000fca0007ffe0ff */
[----:B------:R-:W-:-:S05]  /*0830*/  VIADD R8, R12, 0xffffffff ;  /* 0xffffffff0c087836 */ /* 0x000fca0000000000 */
[----:B------:R-:W-:-:S13]  /*0840*/  ISETP.GE.U32.AND P0, PT, R8, 0xfe, PT ;  /* 0x000000fe0800780c */ /* 0x000fda0003f06070 */
[----:B------:R-:W-:Y:S05]  /*0850*/  @!P0 BRA `(.L_x_11) ;  /* 0x0000000000808947 */ /* 0x000fea0003800000 */
[----:B------:R-:W-:-:S13]  /*0860*/  ISETP.GT.AND P0, PT, R12, 0xfe, PT ;  /* 0x000000fe0c00780c */ /* 0x000fda0003f04270 */
[----:B------:R-:W-:Y:S05]  /*0870*/  @P0 BRA `(.L_x_12) ;  /* 0x00000000006c0947 */ /* 0x000fea0003800000 */
[----:B------:R-:W-:-:S13]  /*0880*/  ISETP.GE.AND P0, PT, R12, 0x1, PT ;  /* 0x000000010c00780c */ /* 0x000fda0003f06270 */
[----:B------:R-:W-:Y:S05]  /*0890*/  @P0 BRA `(.L_x_13) ;  /* 0x0000000000740947 */ /* 0x000fea0003800000 */
[----:B------:R-:W-:Y:S02]  /*08a0*/  ISETP.GE.AND P0, PT, R12, -0x18, PT ;  /* 0xffffffe80c00780c */ /* 0x000fe40003f06270 */
[----:B------:R-:W-:-:S11]  /*08b0*/  LOP3.LUT R0, R0, 0x80000000, RZ, 0xc0, !PT ;  /* 0x8000000000007812 */ /* 0x000fd600078ec0ff */
[----:B------:R-:W-:Y:S05]  /*08c0*/  @!P0 BRA `(.L_x_13) ;  /* 0x0000000000688947 */ /* 0x000fea0003800000 */
[CCC-:B------:R-:W-:Y:S01]  /*08d0*/  FFMA.RZ R8, R19.reuse, R15.reuse, R14.reuse ;  /* 0x0000000f13087223 */ /* 0x1c0fe2000000c00e */
[CCC-:B------:R-:W-:Y:S01]  /*08e0*/  FFMA.RM R13, R19.reuse, R15.reuse, R14.reuse ;  /* 0x0000000f130d7223 */ /* 0x1c0fe2000000400e */
[C---:B------:R-:W-:Y:S02]  /*08f0*/  ISETP.NE.AND P2, PT, R12.reuse, RZ, PT ;  /* 0x000000ff0c00720c */ /* 0x040fe40003f45270 */
[----:B------:R-:W-:Y:S02]  /*0900*/  ISETP.NE.AND P1, PT, R12, RZ, PT ;  /* 0x000000ff0c00720c */ /* 0x000fe40003f25270 */
[----:B------:R-:W-:Y:S01]  /*0910*/  LOP3.LUT R10, R8, 0x7fffff, RZ, 0xc0, !PT ;  /* 0x007fffff080a7812 */ /* 0x000fe200078ec0ff */
[----:B------:R-:W-:Y:S01]  /*0920*/  FFMA.RP R8, R19, R15, R14 ;  /* 0x0000000f13087223 */ /* 0x000fe2000000800e */
[C---:B------:R-:W-:Y:S01]  /*0930*/  VIADD R15, R12.reuse, 0x20 ;  /* 0x000000200c0f7836 */ /* 0x040fe20000000000 */
[----:B------:R-:W-:Y:S02]  /*0940*/  IADD3 R12, PT, PT, -R12, RZ, RZ ;  /* 0x000000ff0c0c7210 */ /* 0x000fe40007ffe1ff */
[----:B------:R-:W-:-:S02]  /*0950*/  LOP3.LUT R10, R10, 0x800000, RZ, 0xfc, !PT ;  /* 0x008000000a0a7812 */ /* 0x000fc400078efcff */
[----:B------:R-:W-:Y:S02]  /*0960*/  FSETP.NEU.FTZ.AND P0, PT, R8, R13, PT ;  /* 0x0000000d0800720b */ /* 0x000fe40003f1d000 */
[----:B------:R-:W-:Y:S02]  /*0970*/  SHF.L.U32 R15, R10, R15, RZ ;  /* 0x0000000f0a0f7219 */ /* 0x000fe400000006ff */
[----:B------:R-:W-:Y:S02]  /*0980*/  SEL R13, R12, RZ, P2 ;  /* 0x000000ff0c0d7207 */ /* 0x000fe40001000000 */
[----:B------:R-:W-:Y:S02]  /*0990*/  ISETP.NE.AND P1, PT, R15, RZ, P1 ;  /* 0x000000ff0f00720c */ /* 0x000fe40000f25270 */
[----:B------:R-:W-:Y:S02]  /*09a0*/  SHF.R.U32.HI R13, RZ, R13, R10 ;  /* 0x0000000dff0d7219 */ /* 0x000fe4000001160a */
[----:B------:R-:W-:-:S02]  /*09b0*/  PLOP3.LUT P0, PT, P0, P1, PT, 0xf8, 0x8f ;  /* 0x00000000008f781c */ /* 0x000fc40000703f70 */
[----:B------:R-:W-:Y:S02]  /*09c0*/  SHF.R.U32.HI R15, RZ, 0x1, R13 ;  /* 0x00000001ff0f7819 */ /* 0x000fe4000001160d */
[----:B------:R-:W-:-:S04]  /*09d0*/  SEL R8, RZ, 0x1, !P0 ;  /* 0x00000001ff087807 */ /* 0x000fc80004000000 */
[----:B------:R-:W-:-:S04]  /*09e0*/  LOP3.LUT R8, R8, 0x1, R15, 0xf8, !PT ;  /* 0x0000000108087812 */ /* 0x000fc800078ef80f */
[----:B------:R-:W-:-:S05]  /*09f0*/  LOP3.LUT R8, R8, R13, RZ, 0xc0, !PT ;  /* 0x0000000d08087212 */ /* 0x000fca00078ec0ff */
[----:B------:R-:W-:-:S05]  /*0a00*/  IMAD.IADD R15, R15, 0x1, R8 ;  /* 0x000000010f0f7824 */ /* 0x000fca00078e0208 */
[----:B------:R-:W-:Y:S01]  /*0a10*/  LOP3.LUT R0, R15, R0, RZ, 0xfc, !PT ;  /* 0x000000000f007212 */ /* 0x000fe200078efcff */
[----:B------:R-:W-:Y:S06]  /*0a20*/  BRA `(.L_x_13) ;  /* 0x0000000000107947 */ /* 0x000fec0003800000 */
.L_x_12:
[----:B------:R-:W-:-:S04]  /*0a30*/  LOP3.LUT R0, R0, 0x80000000, RZ, 0xc0, !PT ;  /* 0x8000000000007812 */ /* 0x000fc800078ec0ff */
[----:B------:R-:W-:Y:S01]  /*0a40*/  LOP3.LUT R0, R0, 0x7f800000, RZ, 0xfc, !PT ;  /* 0x7f80000000007812 */ /* 0x000fe200078efcff */
[----:B------:R-:W-:Y:S06]  /*0a50*/  BRA `(.L_x_13) ;  /* 0x0000000000047947 */ /* 0x000fec0003800000 */
.L_x_11:
[----:B------:R-:W-:-:S07]  /*0a60*/  IMAD R0, R13, 0x800000, R0 ;  /* 0x008000000d007824 */ /* 0x000fce00078e0200 */
.L_x_13:
[----:B------:R-:W-:Y:S05]  /*0a70*/  BSYNC.RECONVERGENT B2 ;  /* 0x0000000000027941 */ /* 0x000fea0003800200 */
.L_x_10:
[----:B------:R-:W-:Y:S05]  /*0a80*/  BRA `(.L_x_14) ;  /* 0x0000000000207947 */ /* 0x000fea0003800000 */
.L_x_9:
[----:B------:R-:W-:-:S04]  /*0a90*/  LOP3.LUT R0, R13, 0x80000000, R0, 0x48, !PT ;  /* 0x800000000d007812 */ /* 0x000fc800078e4800 */
[----:B------:R-:W-:Y:S01]  /*0aa0*/  LOP3.LUT R0, R0, 0x7f800000, RZ, 0xfc, !PT ;  /* 0x7f80000000007812 */ /* 0x000fe200078efcff */
[----:B------:R-:W-:Y:S06]  /*0ab0*/  BRA `(.L_x_14) ;  /* 0x0000000000147947 */ /* 0x000fec0003800000 */
.L_x_8:
[----:B------:R-:W-:Y:S01]  /*0ac0*/  LOP3.LUT R0, R13, 0x80000000, R0, 0x48, !PT ;  /* 0x800000000d007812 */ /* 0x000fe200078e4800 */
[----:B------:R-:W-:Y:S06]  /*0ad0*/  BRA `(.L_x_14) ;  /* 0x00000000000c7947 */ /* 0x000fec0003800000 */
.L_x_7:
[----:B------:R-:W0:Y:S01]  /*0ae0*/  MUFU.RSQ R0, -QNAN ;  /* 0xffc0000000007908 */ /* 0x000e220000001400 */
[----:B------:R-:W-:Y:S05]  /*0af0*/  BRA `(.L_x_14) ;  /* 0x0000000000047947 */ /* 0x000fea0003800000 */
.L_x_6:
[----:B------:R-:W-:-:S07]  /*0b00*/  FADD.FTZ R0, R0, R3 ;  /* 0x0000000300007221 */ /* 0x000fce0000010000 */
.L_x_14:
[----:B------:R-:W-:Y:S05]  /*0b10*/  BSYNC.RECONVERGENT B1 ;  /* 0x0000000000017941 */ /* 0x000fea0003800200 */
.L_x_4:
[----:B------:R-:W-:Y:S01]  /*0b20*/  MOV R12, R2 ;  /* 0x00000002000c7202 */ /* 0x000fe20000000f00 */
[----:B------:R-:W-:-:S04]  /*0b30*/  IMAD.MOV.U32 R13, RZ, RZ, 0x0 ;  /* 0x00000000ff0d7424 */ /* 0x000fc800078e00ff */
[----:B0-----:R-:W-:Y:S05]  /*0b40*/  RET.REL.NODEC R12 `(_Z37Kernel_semi_implicit_time_integrationiiiffPfS_P6float2S1_) ;  /* 0xfffffff40c2c7950 */ /* 0x001fea0003c3ffff */
.L_x_15:
[----:B------:R-:W-:-:S00]  /*0b50*/  BRA `(.L_x_15) ;  /* 0xfffffffc00fc7947 */ /* 0x000fc0000383ffff */
[----:B------:R-:W-:-:S00]  /*0b60*/  NOP ;  /* 0x0000000000007918 */ /* 0x000fc00000000000 */
        /* <DEDUP_REMOVED lines=9> */
.L_x_16:


//--------------------- .nv.shared.reserved.0     --------------------------
	.section	.nv.shared.reserved.0,"aw",@nobits
	.weak		__nv_reservedSMEM_offset_0_alias
	.size		__nv_reservedSMEM_offset_0_alias, 0, 64
	.other		__nv_reservedSMEM_offset_0_alias,@"STO_CUDA_RESERVED_SHARED STV_DEFAULT"
__nv_reservedSMEM_offset_0_alias:
	.zero		0
	.zero		64


//--------------------- .nv.constant0._Z37Kernel_semi_implicit_time_integrationiiiffPfS_P6float2S1_ --------------------------
	.section	.nv.constant0._Z37Kernel_semi_implicit_time_integrationiiiffPfS_P6float2S1_,"a",@progbits
	.sectionflags	@""
	.align	4
.nv.constant0._Z37Kernel_semi_implicit_time_integrationiiiffPfS_P6float2S1_:
	.zero		952


//--------------------- SYMBOLS --------------------------

	.type		.nv.reservedSmem.offset0,@object
	.size		.nv.reservedSmem.offset0,0x4
